//
// Generated by NVIDIA NVVM Compiler
//
// Compiler Build ID: CL-36424714
// Cuda compilation tools, release 13.0, V13.0.88
// Based on NVVM 20.0.0
//

.version 9.0
.target sm_100
.address_size 64

	// .globl	_Z9transposePfS_ii

.visible .entry _Z9transposePfS_ii(
	.param .u64 .ptr .align 1 _Z9transposePfS_ii_param_0,
	.param .u64 .ptr .align 1 _Z9transposePfS_ii_param_1,
	.param .u32 _Z9transposePfS_ii_param_2,
	.param .u32 _Z9transposePfS_ii_param_3
)
{
	.reg .pred 	%p<4>;
	.reg .b32 	%r<12>;
	.reg .b32 	%f<2>;
	.reg .b64 	%rd<8>;

	ld.param.u64 	%rd1, [_Z9transposePfS_ii_param_0];
	ld.param.u64 	%rd2, [_Z9transposePfS_ii_param_1];
	ld.param.u32 	%r4, [_Z9transposePfS_ii_param_2];
	ld.param.u32 	%r3, [_Z9transposePfS_ii_param_3];
	mov.u32 	%r5, %ntid.y;
	mov.u32 	%r6, %ctaid.y;
	mov.u32 	%r7, %tid.y;
	mad.lo.s32 	%r1, %r5, %r6, %r7;
	mov.u32 	%r8, %ntid.x;
	mov.u32 	%r9, %ctaid.x;
	mov.u32 	%r10, %tid.x;
	mad.lo.s32 	%r2, %r8, %r9, %r10;
	setp.ge.s32 	%p1, %r1, %r3;
	setp.ge.s32 	%p2, %r2, %r4;
	or.pred  	%p3, %p2, %p1;
	@%p3 bra 	$L__BB0_2;
	cvta.to.global.u64 	%rd3, %rd1;
	cvta.to.global.u64 	%rd4, %rd2;
	mad.lo.s32 	%r11, %r3, %r1, %r2;
	mul.wide.s32 	%rd5, %r11, 4;
	add.s64 	%rd6, %rd3, %rd5;
	ld.global.f32 	%f1, [%rd6];
	add.s64 	%rd7, %rd4, %rd5;
	st.global.f32 	[%rd7], %f1;
$L__BB0_2:
	ret;

}


// ===== COMPILED SASS (sm_100) =====

	.target	sm_100

	.elftype	@"ET_EXEC"


//--------------------- .note.nv.tkinfo           --------------------------
	.section	.note.nv.tkinfo,"",@"SHT_NOTE"
	.sectionflags	@"SHF_NOTE_NV_TKINFO"
	.tkinfo
        /*0018*/ 	.word	0x00000002
        /*0030*/ 	.string	""
        /*0030*/ 	.string	"ptxas"
        /*0030*/ 	.string	"Cuda compilation tools, release 13.0, V13.0.88"
        /*0030*/ 	.string	"Build cuda_13.0.r13.0/compiler.36424714_0"
        /*0030*/ 	.string	"-arch sm_100 -m 64 "



//--------------------- .note.nv.cuinfo           --------------------------
	.section	.note.nv.cuinfo,"",@"SHT_NOTE"
	.sectionflags	@"SHF_NOTE_NV_CUINFO"
        /*0018*/ 	.short	0x0002
        /*001a*/ 	.short	0x0064
        /*001c*/ 	.short	0x0082
	.zero		2


//--------------------- .nv.info                  --------------------------
	.section	.nv.info,"",@"SHT_CUDA_INFO"
	.align	4


	//----- nvinfo : EIATTR_REGCOUNT
	.align		4
        /*0000*/ 	.byte	0x04, 0x2f
        /*0002*/ 	.short	(.L_1 - .L_0)
	.align		4
.L_0:
        /*0004*/ 	.word	index@(_Z9transposePfS_ii)
        /*0008*/ 	.word	0x0000000a


	//----- nvinfo : EIATTR_FRAME_SIZE
	.align		4
.L_1:
        /*000c*/ 	.byte	0x04, 0x11
        /*000e*/ 	.short	(.L_3 - .L_2)
	.align		4
.L_2:
        /*0010*/ 	.word	index@(_Z9transposePfS_ii)
        /*0014*/ 	.word	0x00000000


	//----- nvinfo : EIATTR_MIN_STACK_SIZE
	.align		4
.L_3:
        /*0018*/ 	.byte	0x04, 0x12
        /*001a*/ 	.short	(.L_5 - .L_4)
	.align		4
.L_4:
        /*001c*/ 	.word	index@(_Z9transposePfS_ii)
        /*0020*/ 	.word	0x00000000
.L_5:


//--------------------- .nv.compat                --------------------------
	.section	.nv.compat,"",@"SHT_CUDA_COMPAT_INFO"
	.align	4
        /*0000*/ 	.byte	0x02, 0x09, 0x00, 0x00, 0x02, 0x02, 0x01, 0x00, 0x02, 0x05, 0x05, 0x00, 0x03, 0x07, 0x01, 0x01
        /*0010*/ 	.byte	0x02, 0x03, 0x00, 0x00, 0x02, 0x06, 0x01, 0x00, 0x04, 0x0b, 0x08, 0x00, 0x09, 0x00, 0x00, 0x00
        /*0020*/ 	.byte	0x00, 0x00, 0x00, 0x00


//--------------------- .nv.info._Z9transposePfS_ii --------------------------
	.section	.nv.info._Z9transposePfS_ii,"",@"SHT_CUDA_INFO"
	.sectionflags	@""
	.align	4


	//----- nvinfo : EIATTR_CUDA_API_VERSION
	.align		4
        /*0000*/ 	.byte	0x04, 0x37
        /*0002*/ 	.short	(.L_7 - .L_6)
.L_6:
        /*0004*/ 	.word	0x00000082


	//----- nvinfo : EIATTR_KPARAM_INFO
	.align		4
.L_7:
        /*0008*/ 	.byte	0x04, 0x17
        /*000a*/ 	.short	(.L_9 - .L_8)
.L_8:
        /*000c*/ 	.word	0x00000000
        /*0010*/ 	.short	0x0003
        /*0012*/ 	.short	0x0014
        /*0014*/ 	.byte	0x00, 0xf0, 0x11, 0x00


	//----- nvinfo : EIATTR_KPARAM_INFO
	.align		4
.L_9:
        /*0018*/ 	.byte	0x04, 0x17
        /*001a*/ 	.short	(.L_11 - .L_10)
.L_10:
        /*001c*/ 	.word	0x00000000
        /*0020*/ 	.short	0x0002
        /*0022*/ 	.short	0x0010
        /*0024*/ 	.byte	0x00, 0xf0, 0x11, 0x00


	//----- nvinfo : EIATTR_KPARAM_INFO
	.align		4
.L_11:
        /*0028*/ 	.byte	0x04, 0x17
        /*002a*/ 	.short	(.L_13 - .L_12)
.L_12:
        /*002c*/ 	.word	0x00000000
        /*0030*/ 	.short	0x0001
        /*0032*/ 	.short	0x0008
        /*0034*/ 	.byte	0x00, 0xf5, 0x21, 0x00


	//----- nvinfo : EIATTR_KPARAM_INFO
	.align		4
.L_13:
        /*0038*/ 	.byte	0x04, 0x17
        /*003a*/ 	.short	(.L_15 - .L_14)
.L_14:
        /*003c*/ 	.word	0x00000000
        /*0040*/ 	.short	0x0000
        /*0042*/ 	.short	0x0000
        /*0044*/ 	.byte	0x00, 0xf5, 0x21, 0x00


	//----- nvinfo : EIATTR_SPARSE_MMA_MASK
	.align		4
.L_15:
        /*0048*/ 	.byte	0x03, 0x50
        /*004a*/ 	.short	0x0000


	//----- nvinfo : EIATTR_MAXREG_COUNT
	.align		4
        /*004c*/ 	.byte	0x03, 0x1b
        /*004e*/ 	.short	0x00ff


	//----- nvinfo : EIATTR_MERCURY_ISA_VERSION
	.align		4
        /*0050*/ 	.byte	0x03, 0x5f
        /*0052*/ 	.short	0x0101


	//----- nvinfo : EIATTR_VRC_CTA_INIT_COUNT
	.align		4
        /*0054*/ 	.byte	0x02, 0x4a
	.zero		1
	.zero		1


	//----- nvinfo : EIATTR_EXIT_INSTR_OFFSETS
	.align		4
        /*0058*/ 	.byte	0x04, 0x1c
        /*005a*/ 	.short	(.L_17 - .L_16)


	//   ....[0]....
.L_16:
        /*005c*/ 	.word	0x000000c0


	//   ....[1]....
        /*0060*/ 	.word	0x00000150


	//----- nvinfo : EIATTR_CBANK_PARAM_SIZE
	.align		4
.L_17:
        /*0064*/ 	.byte	0x03, 0x19
        /*0066*/ 	.short	0x0018


	//----- nvinfo : EIATTR_PARAM_CBANK
	.align		4
        /*0068*/ 	.byte	0x04, 0x0a
        /*006a*/ 	.short	(.L_19 - .L_18)
	.align		4
.L_18:
        /*006c*/ 	.word	index@(.nv.constant0._Z9transposePfS_ii)
        /*0070*/ 	.short	0x0380
        /*0072*/ 	.short	0x0018


	//----- nvinfo : EIATTR_SW_WAR
	.align		4
.L_19:
        /*0074*/ 	.byte	0x04, 0x36
        /*0076*/ 	.short	(.L_21 - .L_20)
.L_20:
        /*0078*/ 	.word	0x00000008
.L_21:


//--------------------- .nv.callgraph             --------------------------
	.section	.nv.callgraph,"",@"SHT_CUDA_CALLGRAPH"
	.align	4
	.sectionentsize	8
	.align		4
        /*0000*/ 	.word	0x00000000
	.align		4
        /*0004*/ 	.word	0xffffffff
	.align		4
        /*0008*/ 	.word	0x00000000
	.align		4
        /*000c*/ 	.word	0xfffffffe
	.align		4
        /*0010*/ 	.word	0x00000000
	.align		4
        /*0014*/ 	.word	0xfffffffd
	.align		4
        /*0018*/ 	.word	0x00000000
	.align		4
        /*001c*/ 	.word	0xfffffffc


//--------------------- .text._Z9transposePfS_ii  --------------------------
	.section	.text._Z9transposePfS_ii,"ax",@progbits
	.align	128
        .global         _Z9transposePfS_ii
        .type           _Z9transposePfS_ii,@function
        .size           _Z9transposePfS_ii,(.L_x_1 - _Z9transposePfS_ii)
        .other          _Z9transposePfS_ii,@"STO_CUDA_ENTRY STV_DEFAULT"
_Z9transposePfS_ii:
.text._Z9transposePfS_ii:
[----:B------:R-:W-:Y:S01]  /*0000*/  LDC R1, c[0x0][0x37c] ;  /* 0x0000df00ff017b82 */ /* 0x000fe20000000800 */
[----:B------:R-:W0:Y:S01]  /*0010*/  S2R R0, SR_CTAID.Y ;  /* 0x0000000000007919 */ /* 0x000e220000002600 */
[----:B------:R-:W0:Y:S01]  /*0020*/  LDCU UR4, c[0x0][0x364] ;  /* 0x00006c80ff0477ac */ /* 0x000e220008000800 */
[----:B------:R-:W0:Y:S01]  /*0030*/  S2R R3, SR_TID.Y ;  /* 0x0000000000037919 */ /* 0x000e220000002200 */
[----:B------:R-:W1:Y:S01]  /*0040*/  LDCU UR5, c[0x0][0x360] ;  /* 0x00006c00ff0577ac */ /* 0x000e620008000800 */
[----:B------:R-:W1:Y:S01]  /*0050*/  S2R R5, SR_CTAID.X ;  /* 0x0000000000057919 */ /* 0x000e620000002500 */
[----:B------:R-:W2:Y:S01]  /*0060*/  LDCU.64 UR6, c[0x0][0x390] ;  /* 0x00007200ff0677ac */ /* 0x000ea20008000a00 */
[----:B------:R-:W1:Y:S01]  /*0070*/  S2R R2, SR_TID.X ;  /* 0x0000000000027919 */ /* 0x000e620000002100 */
[----:B0-----:R-:W-:-:S05]  /*0080*/  IMAD R0, R0, UR4, R3 ;  /* 0x0000000400007c24 */ /* 0x001fca000f8e0203 */
[----:B--2---:R-:W-:Y:S01]  /*0090*/  ISETP.GE.AND P0, PT, R0, UR7, PT ;  /* 0x0000000700007c0c */ /* 0x004fe2000bf06270 */
[----:B-1----:R-:W-:-:S05]  /*00a0*/  IMAD R5, R5, UR5, R2 ;  /* 0x0000000505057c24 */ /* 0x002fca000f8e0202 */
[----:B------:R-:W-:-:S13]  /*00b0*/  ISETP.GE.OR P0, PT, R5, UR6, P0 ;  /* 0x0000000605007c0c */ /* 0x000fda0008706670 */
[----:B------:R-:W-:Y:S05]  /*00c0*/  @P0 EXIT ;  /* 0x000000000000094d */ /* 0x000fea0003800000 */
[----:B------:R-:W0:Y:S01]  /*00d0*/  LDC.64 R2, c[0x0][0x380] ;  /* 0x0000e000ff027b82 */ /* 0x000e220000000a00 */
[----:B------:R-:W1:Y:S01]  /*00e0*/  LDCU.64 UR4, c[0x0][0x358] ;  /* 0x00006b00ff0477ac */ /* 0x000e620008000a00 */
[----:B------:R-:W-:-:S06]  /*00f0*/  IMAD R7, R0, UR7, R5 ;  /* 0x0000000700077c24 */ /* 0x000fcc000f8e0205 */
[----:B------:R-:W2:Y:S01]  /*0100*/  LDC.64 R4, c[0x0][0x388] ;  /* 0x0000e200ff047b82 */ /* 0x000ea20000000a00 */
[----:B0-----:R-:W-:-:S06]  /*0110*/  IMAD.WIDE R2, R7, 0x4, R2 ;  /* 0x0000000407027825 */ /* 0x001fcc00078e0202 */
[----:B-1----:R-:W3:Y:S01]  /*0120*/  LDG.E R3, desc[UR4][R2.64] ;  /* 0x0000000402037981 */ /* 0x002ee2000c1e1900 */
[----:B--2---:R-:W-:-:S05]  /*0130*/  IMAD.WIDE R4, R7, 0x4, R4 ;  /* 0x0000000407047825 */ /* 0x004fca00078e0204 */
[----:B---3--:R-:W-:Y:S01]  /*0140*/  STG.E desc[UR4][R4.64], R3 ;  /* 0x0000000304007986 */ /* 0x008fe2000c101904 */
[----:B------:R-:W-:Y:S05]  /*0150*/  EXIT ;  /* 0x000000000000794d */ /* 0x000fea0003800000 */
.L_x_0:
[----:B------:R-:W-:-:S00]  /*0160*/  BRA `(.L_x_0) ;  /* 0xfffffffc00fc7947 */ /* 0x000fc0000383ffff */
[----:B------:R-:W-:-:S00]  /*0170*/  NOP ;  /* 0x0000000000007918 */ /* 0x000fc00000000000 */
        /* <DEDUP_REMOVED lines=8> */
.L_x_1:


//--------------------- .nv.shared.reserved.0     --------------------------
	.section	.nv.shared.reserved.0,"aw",@nobits
	.weak		__nv_reservedSMEM_offset_0_alias
	.size		__nv_reservedSMEM_offset_0_alias, 0, 64
	.other		__nv_reservedSMEM_offset_0_alias,@"STO_CUDA_RESERVED_SHARED STV_DEFAULT"
__nv_reservedSMEM_offset_0_alias:
	.zero		0
	.zero		64


//--------------------- .nv.constant0._Z9transposePfS_ii --------------------------
	.section	.nv.constant0._Z9transposePfS_ii,"a",@progbits
	.sectionflags	@""
	.align	4
.nv.constant0._Z9transposePfS_ii:
	.zero		920


//--------------------- SYMBOLS --------------------------

	.type		.nv.reservedSmem.offset0,@object
	.size		.nv.reservedSmem.offset0,0x4
